	.headerflags	@"EF_CUDA_TEXMODE_UNIFIED EF_CUDA_64BIT_ADDRESS EF_CUDA_ACCELERATORS EF_CUDA_SM90 EF_CUDA_VIRTUAL_SM(EF_CUDA_SM90)"
	.elftype	@"ET_EXEC"


//--------------------- .nv.info                  --------------------------
	.section	.nv.info,"",@"SHT_CUDA_INFO"
	.align	4


	//----- nvinfo : EIATTR_REGCOUNT
	.align		4
        /*0000*/ 	.byte	0x04, 0x2f
        /*0002*/ 	.short	(.L_3 - .L_2)
	.align		4
.L_2:
        /*0004*/ 	.word	index@(triton_poi_fused__native_batch_norm_legit_no_training_convolution_relu_21)
        /*0008*/ 	.word	0x00000016


	//----- nvinfo : EIATTR_MIN_STACK_SIZE
	.align		4
.L_3:
        /*000c*/ 	.byte	0x04, 0x12
        /*000e*/ 	.short	(.L_5 - .L_4)
	.align		4
.L_4:
        /*0010*/ 	.word	index@(triton_poi_fused__native_batch_norm_legit_no_training_convolution_relu_21)
        /*0014*/ 	.word	0x00000000


	//----- nvinfo : EIATTR_FRAME_SIZE
	.align		4
.L_5:
        /*0018*/ 	.byte	0x04, 0x11
        /*001a*/ 	.short	(.L_7 - .L_6)
	.align		4
.L_6:
        /*001c*/ 	.word	index@(triton_poi_fused__native_batch_norm_legit_no_training_convolution_relu_21)
        /*0020*/ 	.word	0x00000000


	//----- nvinfo : EIATTR_MIN_STACK_SIZE
	.align		4
.L_7:
        /*0024*/ 	.byte	0x04, 0x12
        /*0026*/ 	.short	(.L_9 - .L_8)
	.align		4
.L_8:
        /*0028*/ 	.word	index@(triton_poi_fused__native_batch_norm_legit_no_training_convolution_relu_21)
        /*002c*/ 	.word	0x00000000
.L_9:


//--------------------- .nv.info.triton_poi_fused__native_batch_norm_legit_no_training_convolution_relu_21 --------------------------
	.section	.nv.info.triton_poi_fused__native_batch_norm_legit_no_training_convolution_relu_21,"",@"SHT_CUDA_INFO"
	.sectionflags	@""
	.align	4


	//----- nvinfo : EIATTR_CUDA_API_VERSION
	.align		4
        /*0000*/ 	.byte	0x04, 0x37
        /*0002*/ 	.short	(.L_11 - .L_10)
.L_10:
        /*0004*/ 	.word	0x0000007c


	//----- nvinfo : EIATTR_KPARAM_INFO
	.align		4
.L_11:
        /*0008*/ 	.byte	0x04, 0x17
        /*000a*/ 	.short	(.L_13 - .L_12)
.L_12:
        /*000c*/ 	.word	0x00000000
        /*0010*/ 	.short	0x0007
        /*0012*/ 	.short	0x0038
        /*0014*/ 	.byte	0x00, 0xf0, 0x11, 0x00


	//----- nvinfo : EIATTR_KPARAM_INFO
	.align		4
.L_13:
        /*0018*/ 	.byte	0x04, 0x17
        /*001a*/ 	.short	(.L_15 - .L_14)
.L_14:
        /*001c*/ 	.word	0x00000000
        /*0020*/ 	.short	0x0006
        /*0022*/ 	.short	0x0030
        /*0024*/ 	.byte	0x00, 0xf4, 0x21, 0x00


	//----- nvinfo : EIATTR_KPARAM_INFO
	.align		4
.L_15:
        /*0028*/ 	.byte	0x04, 0x17
        /*002a*/ 	.short	(.L_17 - .L_16)
.L_16:
        /*002c*/ 	.word	0x00000000
        /*0030*/ 	.short	0x0005
        /*0032*/ 	.short	0x0028
        /*0034*/ 	.byte	0x00, 0xf4, 0x21, 0x00


	//----- nvinfo : EIATTR_KPARAM_INFO
	.align		4
.L_17:
        /*0038*/ 	.byte	0x04, 0x17
        /*003a*/ 	.short	(.L_19 - .L_18)
.L_18:
        /*003c*/ 	.word	0x00000000
        /*0040*/ 	.short	0x0004
        /*0042*/ 	.short	0x0020
        /*0044*/ 	.byte	0x00, 0xf4, 0x21, 0x00


	//----- nvinfo : EIATTR_KPARAM_INFO
	.align		4
.L_19:
        /*0048*/ 	.byte	0x04, 0x17
        /*004a*/ 	.short	(.L_21 - .L_20)
.L_20:
        /*004c*/ 	.word	0x00000000
        /*0050*/ 	.short	0x0003
        /*0052*/ 	.short	0x0018
        /*0054*/ 	.byte	0x00, 0xf4, 0x21, 0x00


	//----- nvinfo : EIATTR_KPARAM_INFO
	.align		4
.L_21:
        /*0058*/ 	.byte	0x04, 0x17
        /*005a*/ 	.short	(.L_23 - .L_22)
.L_22:
        /*005c*/ 	.word	0x00000000
        /*0060*/ 	.short	0x0002
        /*0062*/ 	.short	0x0010
        /*0064*/ 	.byte	0x00, 0xf4, 0x21, 0x00


	//----- nvinfo : EIATTR_KPARAM_INFO
	.align		4
.L_23:
        /*0068*/ 	.byte	0x04, 0x17
        /*006a*/ 	.short	(.L_25 - .L_24)
.L_24:
        /*006c*/ 	.word	0x00000000
        /*0070*/ 	.short	0x0001
        /*0072*/ 	.short	0x0008
        /*0074*/ 	.byte	0x00, 0xf4, 0x21, 0x00


	//----- nvinfo : EIATTR_KPARAM_INFO
	.align		4
.L_25:
        /*0078*/ 	.byte	0x04, 0x17
        /*007a*/ 	.short	(.L_27 - .L_26)
.L_26:
        /*007c*/ 	.word	0x00000000
        /*0080*/ 	.short	0x0000
        /*0082*/ 	.short	0x0000
        /*0084*/ 	.byte	0x00, 0xf4, 0x21, 0x00


	//----- nvinfo : EIATTR_SPARSE_MMA_MASK
	.align		4
.L_27:
        /*0088*/ 	.byte	0x03, 0x50
        /*008a*/ 	.short	0x0000


	//----- nvinfo : EIATTR_MAXREG_COUNT
	.align		4
        /*008c*/ 	.byte	0x03, 0x1b
        /*008e*/ 	.short	0x00ff


	//----- nvinfo : EIATTR_EXIT_INSTR_OFFSETS
	.align		4
        /*0090*/ 	.byte	0x04, 0x1c
        /*0092*/ 	.short	(.L_29 - .L_28)


	//   ....[0]....
.L_28:
        /*0094*/ 	.word	0x000003b0


	//----- nvinfo : EIATTR_REQNTID
	.align		4
.L_29:
        /*0098*/ 	.byte	0x04, 0x10
        /*009a*/ 	.short	(.L_31 - .L_30)
.L_30:
        /*009c*/ 	.word	0x00000080
        /*00a0*/ 	.word	0x00000001
        /*00a4*/ 	.word	0x00000001


	//----- nvinfo : EIATTR_CBANK_PARAM_SIZE
	.align		4
.L_31:
        /*00a8*/ 	.byte	0x03, 0x19
        /*00aa*/ 	.short	0x003c


	//----- nvinfo : EIATTR_PARAM_CBANK
	.align		4
        /*00ac*/ 	.byte	0x04, 0x0a
        /*00ae*/ 	.short	(.L_33 - .L_32)
	.align		4
.L_32:
        /*00b0*/ 	.word	index@(.nv.constant0.triton_poi_fused__native_batch_norm_legit_no_training_convolution_relu_21)
        /*00b4*/ 	.short	0x0210
        /*00b6*/ 	.short	0x003c


	//----- nvinfo : EIATTR_SW_WAR
	.align		4
.L_33:
        /*00b8*/ 	.byte	0x04, 0x36
        /*00ba*/ 	.short	(.L_35 - .L_34)
.L_34:
        /*00bc*/ 	.word	0x00000008
.L_35:


//--------------------- .nv.callgraph             --------------------------
	.section	.nv.callgraph,"",@"SHT_CUDA_CALLGRAPH"
	.align	4
	.sectionentsize	8
	.align		4
        /*0000*/ 	.word	0x00000000
	.align		4
        /*0004*/ 	.word	0xffffffff
	.align		4
        /*0008*/ 	.word	0x00000000
	.align		4
        /*000c*/ 	.word	0xfffffffe
	.align		4
        /*0010*/ 	.word	0x00000000
	.align		4
        /*0014*/ 	.word	0xfffffffd
	.align		4
        /*0018*/ 	.word	0x00000000
	.align		4
        /*001c*/ 	.word	0xfffffffc


//--------------------- .nv.constant4             --------------------------
	.section	.nv.constant4,"a",@progbits
	.align	8
	.align		8
.nv.constant4:
        /*0000*/ 	.dword	_$_str
	.align		8
        /*0008*/ 	.dword	_$_str_$_2


//--------------------- .text.triton_poi_fused__native_batch_norm_legit_no_training_convolution_relu_21 --------------------------
	.section	.text.triton_poi_fused__native_batch_norm_legit_no_training_convolution_relu_21,"ax",@progbits
	.align	128
        .global         triton_poi_fused__native_batch_norm_legit_no_training_convolution_relu_21
        .type           triton_poi_fused__native_batch_norm_legit_no_training_convolution_relu_21,@function
        .size           triton_poi_fused__native_batch_norm_legit_no_training_convolution_relu_21,(.L_x_1 - triton_poi_fused__native_batch_norm_legit_no_training_convolution_relu_21)
        .other          triton_poi_fused__native_batch_norm_legit_no_training_convolution_relu_21,@"STO_CUDA_ENTRY STV_DEFAULT"
triton_poi_fused__native_batch_norm_legit_no_training_convolution_relu_21:
.text.triton_poi_fused__native_batch_norm_legit_no_training_convolution_relu_21:
[----:B------:R-:W-:Y:S01]  /*0000*/  LDC R1, c[0x0][0x28] ;  /* 0x00000a00ff017b82 */ /* 0x000fe20000000800 */
[----:B------:R-:W1:Y:S07]  /*0010*/  S2R R0, SR_TID.X ;  /* 0x0000000000007919 */ /* 0x000e6e0000002100 */
[----:B------:R-:W2:Y:S01]  /*0020*/  LDC.64 R14, c[0x0][0x228] ;  /* 0x00008a00ff0e7b82 */ /* 0x000ea20000000a00 */
[----:B------:R-:W-:Y:S01]  /*0030*/  ULDC.64 UR4, c[0x0][0x208] ;  /* 0x0000820000047ab9 */ /* 0x000fe20000000a00 */
[----:B------:R-:W3:Y:S06]  /*0040*/  S2R R5, SR_CTAID.X ;  /* 0x0000000000057919 */ /* 0x000eec0000002500 */
[----:B------:R-:W4:Y:S08]  /*0050*/  LDC.64 R10, c[0x0][0x218] ;  /* 0x00008600ff0a7b82 */ /* 0x000f300000000a00 */
[----:B------:R-:W5:Y:S08]  /*0060*/  LDC.64 R12, c[0x0][0x220] ;  /* 0x00008800ff0c7b82 */ /* 0x000f700000000a00 */
[----:B------:R-:W5:Y:S01]  /*0070*/  LDC.64 R16, c[0x0][0x230] ;  /* 0x00008c00ff107b82 */ /* 0x000f620000000a00 */
[----:B-1----:R-:W-:-:S02]  /*0080*/  SHF.L.U32 R0, R0, 0x1, RZ ;  /* 0x0000000100007819 */ /* 0x002fc400000006ff */
[----:B---3--:R-:W-:Y:S02]  /*0090*/  SHF.R.S32.HI R3, RZ, 0x17, R5 ;  /* 0x00000017ff037819 */ /* 0x008fe40000011405 */
[----:B------:R-:W-:Y:S02]  /*00a0*/  LOP3.LUT R0, R0, 0xfe, RZ, 0xc0, !PT ;  /* 0x000000fe00007812 */ /* 0x000fe400078ec0ff */
[----:B------:R-:W-:Y:S02]  /*00b0*/  SGXT R3, R3, 0x1 ;  /* 0x000000010303781a */ /* 0x000fe40000000200 */
[----:B------:R-:W-:Y:S02]  /*00c0*/  LEA R0, R5, R0, 0x8 ;  /* 0x0000000005007211 */ /* 0x000fe400078e40ff */
[----:B------:R-:W1:Y:S02]  /*00d0*/  LDC.64 R4, c[0x0][0x238] ;  /* 0x00008e00ff047b82 */ /* 0x000e640000000a00 */
[----:B------:R-:W-:-:S04]  /*00e0*/  LEA.HI R3, R3, R0, RZ, 0x8 ;  /* 0x0000000003037211 */ /* 0x000fc800078f40ff */
[----:B------:R-:W-:-:S04]  /*00f0*/  SHF.R.S32.HI R3, RZ, 0x8, R3 ;  /* 0x00000008ff037819 */ /* 0x000fc80000011403 */
[----:B------:R-:W-:-:S04]  /*0100*/  LEA.HI R2, R3, R3, RZ, 0x6 ;  /* 0x0000000303027211 */ /* 0x000fc800078f30ff */
[----:B------:R-:W-:-:S04]  /*0110*/  LOP3.LUT R2, R2, 0xffffffc0, RZ, 0xc0, !PT ;  /* 0xffffffc002027812 */ /* 0x000fc800078ec0ff */
[----:B------:R-:W-:Y:S02]  /*0120*/  IADD3 R19, R3, -R2, RZ ;  /* 0x8000000203137210 */ /* 0x000fe40007ffe0ff */
[----:B------:R-:W3:Y:S03]  /*0130*/  LDC.64 R2, c[0x0][0x210] ;  /* 0x00008400ff027b82 */ /* 0x000ee60000000a00 */
[----:B--2---:R-:W-:-:S05]  /*0140*/  IMAD.WIDE R14, R19, 0x4, R14 ;  /* 0x00000004130e7825 */ /* 0x004fca00078e020e */
[----:B------:R2:W2:Y:S01]  /*0150*/  LDG.E.EL R18, desc[UR4][R14.64] ;  /* 0x000000040e127981 */ /* 0x0004a2000c2e1900 */
[----:B----4-:R-:W-:-:S04]  /*0160*/  IMAD.WIDE R10, R19, 0x4, R10 ;  /* 0x00000004130a7825 */ /* 0x010fc800078e020a */
[----:B-----5:R-:W-:Y:S01]  /*0170*/  IMAD.WIDE R12, R19, 0x4, R12 ;  /* 0x00000004130c7825 */ /* 0x020fe200078e020c */
[----:B------:R4:W5:Y:S04]  /*0180*/  LDG.E.EL R8, desc[UR4][R10.64] ;  /* 0x000000040a087981 */ /* 0x000968000c2e1900 */
[----:B------:R-:W5:Y:S01]  /*0190*/  LDG.E.EL R9, desc[UR4][R12.64] ;  /* 0x000000040c097981 */ /* 0x000f62000c2e1900 */
[----:B---3--:R-:W-:-:S05]  /*01a0*/  IMAD.WIDE R2, R0, 0x4, R2 ;  /* 0x0000000400027825 */ /* 0x008fca00078e0202 */
[----:B------:R-:W5:Y:S01]  /*01b0*/  LDG.E.64 R6, desc[UR4][R2.64] ;  /* 0x0000000402067981 */ /* 0x000f62000c1e1b00 */
[----:B0-2---:R-:W-:-:S04]  /*01c0*/  IMAD.WIDE R14, R19, 0x4, R16 ;  /* 0x00000004130e7825 */ /* 0x005fc800078e0210 */
[----:B-1----:R-:W-:Y:S02]  /*01d0*/  IMAD.WIDE R16, R19, 0x4, R4 ;  /* 0x0000000413107825 */ /* 0x002fe400078e0204 */
[----:B------:R-:W2:Y:S01]  /*01e0*/  LDG.E.EL R14, desc[UR4][R14.64] ;  /* 0x000000040e0e7981 */ /* 0x000ea2000c2e1900 */
[----:B----4-:R-:W-:Y:S01]  /*01f0*/  HFMA2.MMA R10, -RZ, RZ, 1.625, 0 ;  /* 0x3e800000ff0a7435 */ /* 0x010fe200000001ff */
[----:B------:R-:W0:Y:S02]  /*0200*/  LDC.64 R4, c[0x0][0x240] ;  /* 0x00009000ff047b82 */ /* 0x000e240000000a00 */
[----:B------:R-:W2:Y:S01]  /*0210*/  LDG.E.EL R17, desc[UR4][R16.64] ;  /* 0x0000000410117981 */ /* 0x000ea2000c2e1900 */
[----:B0-----:R-:W-:-:S04]  /*0220*/  IMAD.WIDE R4, R0, 0x4, R4 ;  /* 0x0000000400047825 */ /* 0x001fc800078e0204 */
[----:B------:R-:W-:-:S04]  /*0230*/  FADD R18, R18, 9.9999997473787516356e-06 ;  /* 0x3727c5ac12127421 */ /* 0x000fc80000000000 */
[----:B------:R-:W0:Y:S02]  /*0240*/  MUFU.SQRT R19, R18 ;  /* 0x0000001200137308 */ /* 0x000e240000002000 */
[C---:B0-----:R-:W-:Y:S02]  /*0250*/  FSETP.GT.AND P0, PT, R19.reuse, 8.50705917302346158658e+37, PT ;  /* 0x7e8000001300780b */ /* 0x041fe40003f04000 */
[----:B------:R-:W-:-:S11]  /*0260*/  FSETP.GEU.AND P1, PT, R19, 1.175494350822287508e-38, PT ;  /* 0x008000001300780b */ /* 0x000fd60003f2e000 */
[----:B------:R-:W-:-:S04]  /*0270*/  @P0 FMUL R19, R19, 0.25 ;  /* 0x3e80000013130820 */ /* 0x000fc80000400000 */
[----:B------:R-:W-:-:S06]  /*0280*/  @!P1 FMUL R19, R19, 16777216 ;  /* 0x4b80000013139820 */ /* 0x000fcc0000400000 */
[----:B------:R-:W0:Y:S01]  /*0290*/  MUFU.RCP R19, R19 ;  /* 0x0000001300137308 */ /* 0x000e220000001000 */
[----:B------:R-:W-:Y:S01]  /*02a0*/  FSEL R10, R10, 1, P0 ;  /* 0x3f8000000a0a7808 */ /* 0x000fe20000000000 */
[--C-:B-----5:R-:W-:Y:S01]  /*02b0*/  FADD R6, R6, R8.reuse ;  /* 0x0000000806067221 */ /* 0x120fe20000000000 */
[----:B------:R-:W-:-:S03]  /*02c0*/  FADD R7, R7, R8 ;  /* 0x0000000807077221 */ /* 0x000fc60000000000 */
[----:B------:R-:W-:Y:S01]  /*02d0*/  @!P1 FMUL R10, R10, 16777216 ;  /* 0x4b8000000a0a9820 */ /* 0x000fe20000400000 */
[C---:B------:R-:W-:Y:S01]  /*02e0*/  FADD R8, -R9.reuse, R6 ;  /* 0x0000000609087221 */ /* 0x040fe20000000100 */
[----:B------:R-:W-:Y:S02]  /*02f0*/  FADD R9, -R9, R7 ;  /* 0x0000000709097221 */ /* 0x000fe40000000100 */
[----:B0-----:R-:W-:-:S04]  /*0300*/  FMUL R10, R19, R10 ;  /* 0x0000000a130a7220 */ /* 0x001fc80000400000 */
[-C--:B------:R-:W-:Y:S01]  /*0310*/  FMUL R8, R8, R10.reuse ;  /* 0x0000000a08087220 */ /* 0x080fe20000400000 */
[----:B------:R-:W-:-:S03]  /*0320*/  FMUL R10, R9, R10 ;  /* 0x0000000a090a7220 */ /* 0x000fc60000400000 */
[C-C-:B--2---:R-:W-:Y:S01]  /*0330*/  FFMA R8, R14.reuse, R8, R17.reuse ;  /* 0x000000080e087223 */ /* 0x144fe20000000011 */
[----:B------:R-:W-:-:S04]  /*0340*/  FFMA R10, R14, R10, R17 ;  /* 0x0000000a0e0a7223 */ /* 0x000fc80000000011 */
[----:B------:R-:W-:Y:S02]  /*0350*/  FSETP.GEU.AND P0, PT, R8, RZ, PT ;  /* 0x000000ff0800720b */ /* 0x000fe40003f0e000 */
[----:B------:R-:W-:Y:S02]  /*0360*/  FSETP.GEU.AND P1, PT, R10, RZ, PT ;  /* 0x000000ff0a00720b */ /* 0x000fe40003f2e000 */
[----:B------:R-:W-:Y:S02]  /*0370*/  FSEL R8, R8, RZ, P0 ;  /* 0x000000ff08087208 */ /* 0x000fe40000000000 */
[----:B------:R-:W-:Y:S01]  /*0380*/  FSEL R9, R10, RZ, P1 ;  /* 0x000000ff0a097208 */ /* 0x000fe20000800000 */
[----:B------:R-:W-:Y:S04]  /*0390*/  STG.E.64 desc[UR4][R2.64], R6 ;  /* 0x0000000602007986 */ /* 0x000fe8000c101b04 */
[----:B------:R-:W-:Y:S01]  /*03a0*/  STG.E.64 desc[UR4][R4.64], R8 ;  /* 0x0000000804007986 */ /* 0x000fe2000c101b04 */
[----:B------:R-:W-:Y:S05]  /*03b0*/  EXIT ;  /* 0x000000000000794d */ /* 0x000fea0003800000 */
.L_x_0:
[----:B------:R-:W-:-:S00]  /*03c0*/  BRA `(.L_x_0) ;  /* 0xfffffffc00fc7947 */ /* 0x000fc0000383ffff */
[----:B------:R-:W-:-:S00]  /*03d0*/  NOP ;  /* 0x0000000000007918 */ /* 0x000fc00000000000 */
        /* <DEDUP_REMOVED lines=10> */
.L_x_1:


//--------------------- .nv.global.init           --------------------------
	.section	.nv.global.init,"aw",@progbits
.nv.global.init:
	.type		_$_str,@object
	.size		_$_str,(_$_str_$_2 - _$_str)
_$_str:
        /*0000*/ 	.byte	0x5f, 0x5f, 0x43, 0x55, 0x44, 0x41, 0x5f, 0x46, 0x54, 0x5a, 0x00
	.type		_$_str_$_2,@object
	.size		_$_str_$_2,(.L_1 - _$_str_$_2)
_$_str_$_2:
        /*000b*/ 	.byte	0x5f, 0x5f, 0x43, 0x55, 0x44, 0x41, 0x5f, 0x50, 0x52, 0x45, 0x43, 0x5f, 0x53, 0x51, 0x52, 0x54
        /*001b*/ 	.byte	0x00
.L_1:


//--------------------- .nv.constant0.triton_poi_fused__native_batch_norm_legit_no_training_convolution_relu_21 --------------------------
	.section	.nv.constant0.triton_poi_fused__native_batch_norm_legit_no_training_convolution_relu_21,"a",@progbits
	.sectionflags	@""
	.align	4
.nv.constant0.triton_poi_fused__native_batch_norm_legit_no_training_convolution_relu_21:
	.zero		588
